//
// Generated by NVIDIA NVVM Compiler
//
// Compiler Build ID: CL-36424714
// Cuda compilation tools, release 13.0, V13.0.88
// Based on NVVM 20.0.0
//

.version 9.0
.target sm_100
.address_size 64

	// .globl	_Z10findPrimesiiPiS_

.visible .entry _Z10findPrimesiiPiS_(
	.param .u32 _Z10findPrimesiiPiS__param_0,
	.param .u32 _Z10findPrimesiiPiS__param_1,
	.param .u64 .ptr .align 1 _Z10findPrimesiiPiS__param_2,
	.param .u64 .ptr .align 1 _Z10findPrimesiiPiS__param_3
)
{
	.reg .pred 	%p<5>;
	.reg .b32 	%r<16>;
	.reg .b64 	%rd<7>;

	ld.param.u32 	%r4, [_Z10findPrimesiiPiS__param_0];
	ld.param.u32 	%r5, [_Z10findPrimesiiPiS__param_1];
	ld.param.u64 	%rd1, [_Z10findPrimesiiPiS__param_2];
	ld.param.u64 	%rd2, [_Z10findPrimesiiPiS__param_3];
	mov.u32 	%r6, %ctaid.x;
	mov.u32 	%r7, %ntid.x;
	mov.u32 	%r8, %tid.x;
	mad.lo.s32 	%r9, %r6, %r7, %r8;
	add.s32 	%r1, %r4, %r9;
	setp.gt.s32 	%p1, %r9, %r5;
	@%p1 bra 	$L__BB0_6;
	setp.lt.s32 	%p2, %r1, 4;
	@%p2 bra 	$L__BB0_5;
	mov.b32 	%r15, 2;
	bra.uni 	$L__BB0_4;
$L__BB0_3:
	add.s32 	%r2, %r15, 1;
	mad.lo.s32 	%r12, %r15, %r15, %r15;
	add.s32 	%r13, %r12, %r2;
	setp.gt.s32 	%p4, %r13, %r1;
	mov.u32 	%r15, %r2;
	@%p4 bra 	$L__BB0_5;
$L__BB0_4:
	rem.u32 	%r11, %r1, %r15;
	setp.eq.s32 	%p3, %r11, 0;
	@%p3 bra 	$L__BB0_6;
	bra.uni 	$L__BB0_3;
$L__BB0_5:
	cvta.to.global.u64 	%rd3, %rd2;
	atom.global.add.u32 	%r14, [%rd3], 1;
	cvta.to.global.u64 	%rd4, %rd1;
	mul.wide.s32 	%rd5, %r14, 4;
	add.s64 	%rd6, %rd4, %rd5;
	st.global.u32 	[%rd6], %r1;
$L__BB0_6:
	ret;

}


// ===== COMPILED SASS (sm_100) =====

	.target	sm_100

	.elftype	@"ET_EXEC"


//--------------------- .note.nv.tkinfo           --------------------------
	.section	.note.nv.tkinfo,"",@"SHT_NOTE"
	.sectionflags	@"SHF_NOTE_NV_TKINFO"
	.tkinfo
        /*0018*/ 	.word	0x00000002
        /*0030*/ 	.string	""
        /*0030*/ 	.string	"ptxas"
        /*0030*/ 	.string	"Cuda compilation tools, release 13.0, V13.0.88"
        /*0030*/ 	.string	"Build cuda_13.0.r13.0/compiler.36424714_0"
        /*0030*/ 	.string	"-arch sm_100 -m 64 "



//--------------------- .note.nv.cuinfo           --------------------------
	.section	.note.nv.cuinfo,"",@"SHT_NOTE"
	.sectionflags	@"SHF_NOTE_NV_CUINFO"
        /*0018*/ 	.short	0x0002
        /*001a*/ 	.short	0x0064
        /*001c*/ 	.short	0x0082
	.zero		2


//--------------------- .nv.info                  --------------------------
	.section	.nv.info,"",@"SHT_CUDA_INFO"
	.align	4


	//----- nvinfo : EIATTR_REGCOUNT
	.align		4
        /*0000*/ 	.byte	0x04, 0x2f
        /*0002*/ 	.short	(.L_1 - .L_0)
	.align		4
.L_0:
        /*0004*/ 	.word	index@(_Z10findPrimesiiPiS_)
        /*0008*/ 	.word	0x0000000c


	//----- nvinfo : EIATTR_FRAME_SIZE
	.align		4
.L_1:
        /*000c*/ 	.byte	0x04, 0x11
        /*000e*/ 	.short	(.L_3 - .L_2)
	.align		4
.L_2:
        /*0010*/ 	.word	index@(_Z10findPrimesiiPiS_)
        /*0014*/ 	.word	0x00000000


	//----- nvinfo : EIATTR_MIN_STACK_SIZE
	.align		4
.L_3:
        /*0018*/ 	.byte	0x04, 0x12
        /*001a*/ 	.short	(.L_5 - .L_4)
	.align		4
.L_4:
        /*001c*/ 	.word	index@(_Z10findPrimesiiPiS_)
        /*0020*/ 	.word	0x00000000
.L_5:


//--------------------- .nv.compat                --------------------------
	.section	.nv.compat,"",@"SHT_CUDA_COMPAT_INFO"
	.align	4
        /*0000*/ 	.byte	0x02, 0x09, 0x00, 0x00, 0x02, 0x02, 0x01, 0x00, 0x02, 0x05, 0x05, 0x00, 0x03, 0x07, 0x01, 0x01
        /*0010*/ 	.byte	0x02, 0x03, 0x00, 0x00, 0x02, 0x06, 0x01, 0x00, 0x04, 0x0b, 0x08, 0x00, 0x09, 0x00, 0x00, 0x00
        /*0020*/ 	.byte	0x00, 0x00, 0x00, 0x00


//--------------------- .nv.info._Z10findPrimesiiPiS_ --------------------------
	.section	.nv.info._Z10findPrimesiiPiS_,"",@"SHT_CUDA_INFO"
	.sectionflags	@""
	.align	4


	//----- nvinfo : EIATTR_CUDA_API_VERSION
	.align		4
        /*0000*/ 	.byte	0x04, 0x37
        /*0002*/ 	.short	(.L_7 - .L_6)
.L_6:
        /*0004*/ 	.word	0x00000082


	//----- nvinfo : EIATTR_KPARAM_INFO
	.align		4
.L_7:
        /*0008*/ 	.byte	0x04, 0x17
        /*000a*/ 	.short	(.L_9 - .L_8)
.L_8:
        /*000c*/ 	.word	0x00000000
        /*0010*/ 	.short	0x0003
        /*0012*/ 	.short	0x0010
        /*0014*/ 	.byte	0x00, 0xf5, 0x21, 0x00


	//----- nvinfo : EIATTR_KPARAM_INFO
	.align		4
.L_9:
        /*0018*/ 	.byte	0x04, 0x17
        /*001a*/ 	.short	(.L_11 - .L_10)
.L_10:
        /*001c*/ 	.word	0x00000000
        /*0020*/ 	.short	0x0002
        /*0022*/ 	.short	0x0008
        /*0024*/ 	.byte	0x00, 0xf5, 0x21, 0x00


	//----- nvinfo : EIATTR_KPARAM_INFO
	.align		4
.L_11:
        /*0028*/ 	.byte	0x04, 0x17
        /*002a*/ 	.short	(.L_13 - .L_12)
.L_12:
        /*002c*/ 	.word	0x00000000
        /*0030*/ 	.short	0x0001
        /*0032*/ 	.short	0x0004
        /*0034*/ 	.byte	0x00, 0xf0, 0x11, 0x00


	//----- nvinfo : EIATTR_KPARAM_INFO
	.align		4
.L_13:
        /*0038*/ 	.byte	0x04, 0x17
        /*003a*/ 	.short	(.L_15 - .L_14)
.L_14:
        /*003c*/ 	.word	0x00000000
        /*0040*/ 	.short	0x0000
        /*0042*/ 	.short	0x0000
        /*0044*/ 	.byte	0x00, 0xf0, 0x11, 0x00


	//----- nvinfo : EIATTR_SPARSE_MMA_MASK
	.align		4
.L_15:
        /*0048*/ 	.byte	0x03, 0x50
        /*004a*/ 	.short	0x0000


	//----- nvinfo : EIATTR_MAXREG_COUNT
	.align		4
        /*004c*/ 	.byte	0x03, 0x1b
        /*004e*/ 	.short	0x00ff


	//----- nvinfo : EIATTR_MERCURY_ISA_VERSION
	.align		4
        /*0050*/ 	.byte	0x03, 0x5f
        /*0052*/ 	.short	0x0101


	//----- nvinfo : EIATTR_INT_WARP_WIDE_INSTR_OFFSETS
	.align		4
        /*0054*/ 	.byte	0x04, 0x31
        /*0056*/ 	.short	(.L_17 - .L_16)


	//   ....[0]....
.L_16:
        /*0058*/ 	.word	0x00000280


	//   ....[1]....
        /*005c*/ 	.word	0x00000320


	//----- nvinfo : EIATTR_VRC_CTA_INIT_COUNT
	.align		4
.L_17:
        /*0060*/ 	.byte	0x02, 0x4a
	.zero		1
	.zero		1


	//----- nvinfo : EIATTR_EXIT_INSTR_OFFSETS
	.align		4
        /*0064*/ 	.byte	0x04, 0x1c
        /*0066*/ 	.short	(.L_19 - .L_18)


	//   ....[0]....
.L_18:
        /*0068*/ 	.word	0x00000080


	//   ....[1]....
        /*006c*/ 	.word	0x00000200


	//   ....[2]....
        /*0070*/ 	.word	0x00000360


	//----- nvinfo : EIATTR_CRS_STACK_SIZE
	.align		4
.L_19:
        /*0074*/ 	.byte	0x04, 0x1e
        /*0076*/ 	.short	(.L_21 - .L_20)
.L_20:
        /*0078*/ 	.word	0x00000000


	//----- nvinfo : EIATTR_CBANK_PARAM_SIZE
	.align		4
.L_21:
        /*007c*/ 	.byte	0x03, 0x19
        /*007e*/ 	.short	0x0018


	//----- nvinfo : EIATTR_PARAM_CBANK
	.align		4
        /*0080*/ 	.byte	0x04, 0x0a
        /*0082*/ 	.short	(.L_23 - .L_22)
	.align		4
.L_22:
        /*0084*/ 	.word	index@(.nv.constant0._Z10findPrimesiiPiS_)
        /*0088*/ 	.short	0x0380
        /*008a*/ 	.short	0x0018


	//----- nvinfo : EIATTR_SW_WAR
	.align		4
.L_23:
        /*008c*/ 	.byte	0x04, 0x36
        /*008e*/ 	.short	(.L_25 - .L_24)
.L_24:
        /*0090*/ 	.word	0x00000008
.L_25:


//--------------------- .nv.callgraph             --------------------------
	.section	.nv.callgraph,"",@"SHT_CUDA_CALLGRAPH"
	.align	4
	.sectionentsize	8
	.align		4
        /*0000*/ 	.word	0x00000000
	.align		4
        /*0004*/ 	.word	0xffffffff
	.align		4
        /*0008*/ 	.word	0x00000000
	.align		4
        /*000c*/ 	.word	0xfffffffe
	.align		4
        /*0010*/ 	.word	0x00000000
	.align		4
        /*0014*/ 	.word	0xfffffffd
	.align		4
        /*0018*/ 	.word	0x00000000
	.align		4
        /*001c*/ 	.word	0xfffffffc


//--------------------- .text._Z10findPrimesiiPiS_ --------------------------
	.section	.text._Z10findPrimesiiPiS_,"ax",@progbits
	.align	128
        .global         _Z10findPrimesiiPiS_
        .type           _Z10findPrimesiiPiS_,@function
        .size           _Z10findPrimesiiPiS_,(.L_x_4 - _Z10findPrimesiiPiS_)
        .other          _Z10findPrimesiiPiS_,@"STO_CUDA_ENTRY STV_DEFAULT"
_Z10findPrimesiiPiS_:
.text._Z10findPrimesiiPiS_:
[----:B------:R-:W-:Y:S01]  /*0000*/  LDC R1, c[0x0][0x37c] ;  /* 0x0000df00ff017b82 */ /* 0x000fe20000000800 */
[----:B------:R-:W0:Y:S07]  /*0010*/  S2R R3, SR_TID.X ;  /* 0x0000000000037919 */ /* 0x000e2e0000002100 */
[----:B------:R-:W0:Y:S01]  /*0020*/  S2UR UR4, SR_CTAID.X ;  /* 0x00000000000479c3 */ /* 0x000e220000002500 */
[----:B------:R-:W1:Y:S07]  /*0030*/  LDCU.64 UR6, c[0x0][0x380] ;  /* 0x00007000ff0677ac */ /* 0x000e6e0008000a00 */
[----:B------:R-:W0:Y:S02]  /*0040*/  LDC R0, c[0x0][0x360] ;  /* 0x0000d800ff007b82 */ /* 0x000e240000000800 */
[----:B0-----:R-:W-:-:S05]  /*0050*/  IMAD R0, R0, UR4, R3 ;  /* 0x0000000400007c24 */ /* 0x001fca000f8e0203 */
[C---:B-1----:R-:W-:Y:S01]  /*0060*/  ISETP.GT.AND P0, PT, R0.reuse, UR7, PT ;  /* 0x0000000700007c0c */ /* 0x042fe2000bf04270 */
[----:B------:R-:W-:-:S12]  /*0070*/  VIADD R0, R0, UR6 ;  /* 0x0000000600007c36 */ /* 0x000fd80008000000 */
[----:B------:R-:W-:Y:S05]  /*0080*/  @P0 EXIT ;  /* 0x000000000000094d */ /* 0x000fea0003800000 */
[----:B------:R-:W-:Y:S01]  /*0090*/  ISETP.GE.AND P0, PT, R0, 0x4, PT ;  /* 0x000000040000780c */ /* 0x000fe20003f06270 */
[----:B------:R-:W0:Y:S01]  /*00a0*/  LDCU.64 UR4, c[0x0][0x358] ;  /* 0x00006b00ff0477ac */ /* 0x000e220008000a00 */
[----:B------:R-:W-:Y:S11]  /*00b0*/  BSSY.RECONVERGENT B0, `(.L_x_0) ;  /* 0x000001b000007945 */ /* 0x000ff60003800200 */
[----:B------:R-:W-:Y:S05]  /*00c0*/  @!P0 BRA `(.L_x_1) ;  /* 0x0000000000648947 */ /* 0x000fea0003800000 */
[----:B------:R-:W-:-:S07]  /*00d0*/  IMAD.MOV.U32 R5, RZ, RZ, 0x2 ;  /* 0x00000002ff057424 */ /* 0x000fce00078e00ff */
.L_x_2:
[----:B------:R-:W1:Y:S01]  /*00e0*/  I2F.U32.RP R4, R5 ;  /* 0x0000000500047306 */ /* 0x000e620000209000 */
[----:B------:R-:W-:-:S07]  /*00f0*/  ISETP.NE.U32.AND P1, PT, R5, RZ, PT ;  /* 0x000000ff0500720c */ /* 0x000fce0003f25070 */
[----:B-1----:R-:W1:Y:S02]  /*0100*/  MUFU.RCP R4, R4 ;  /* 0x0000000400047308 */ /* 0x002e640000001000 */
[----:B-1----:R-:W-:-:S06]  /*0110*/  IADD3 R2, PT, PT, R4, 0xffffffe, RZ ;  /* 0x0ffffffe04027810 */ /* 0x002fcc0007ffe0ff */
[----:B------:R1:W2:Y:S02]  /*0120*/  F2I.FTZ.U32.TRUNC.NTZ R3, R2 ;  /* 0x0000000200037305 */ /* 0x0002a4000021f000 */
[----:B-1----:R-:W-:Y:S02]  /*0130*/  HFMA2 R2, -RZ, RZ, 0, 0 ;  /* 0x00000000ff027431 */ /* 0x002fe400000001ff */
[----:B--2---:R-:W-:-:S04]  /*0140*/  IMAD.MOV R6, RZ, RZ, -R3 ;  /* 0x000000ffff067224 */ /* 0x004fc800078e0a03 */
[----:B------:R-:W-:-:S04]  /*0150*/  IMAD R7, R6, R5, RZ ;  /* 0x0000000506077224 */ /* 0x000fc800078e02ff */
[----:B------:R-:W-:-:S06]  /*0160*/  IMAD.HI.U32 R3, R3, R7, R2 ;  /* 0x0000000703037227 */ /* 0x000fcc00078e0002 */
[----:B------:R-:W-:-:S04]  /*0170*/  IMAD.HI.U32 R3, R3, R0, RZ ;  /* 0x0000000003037227 */ /* 0x000fc800078e00ff */
[----:B------:R-:W-:-:S04]  /*0180*/  IMAD.MOV R3, RZ, RZ, -R3 ;  /* 0x000000ffff037224 */ /* 0x000fc800078e0a03 */
[----:B------:R-:W-:-:S05]  /*0190*/  IMAD R6, R5, R3, R0 ;  /* 0x0000000305067224 */ /* 0x000fca00078e0200 */
[----:B------:R-:W-:-:S13]  /*01a0*/  ISETP.GE.U32.AND P0, PT, R6, R5, PT ;  /* 0x000000050600720c */ /* 0x000fda0003f06070 */
[----:B------:R-:W-:-:S04]  /*01b0*/  @P0 IADD3 R6, PT, PT, R6, -R5, RZ ;  /* 0x8000000506060210 */ /* 0x000fc80007ffe0ff */
[----:B------:R-:W-:-:S13]  /*01c0*/  ISETP.GE.U32.AND P0, PT, R6, R5, PT ;  /* 0x000000050600720c */ /* 0x000fda0003f06070 */
[----:B------:R-:W-:Y:S01]  /*01d0*/  @P0 IMAD.IADD R6, R6, 0x1, -R5 ;  /* 0x0000000106060824 */ /* 0x000fe200078e0a05 */
[----:B------:R-:W-:-:S04]  /*01e0*/  @!P1 LOP3.LUT R6, RZ, R5, RZ, 0x33, !PT ;  /* 0x00000005ff069212 */ /* 0x000fc800078e33ff */
[----:B------:R-:W-:-:S13]  /*01f0*/  ISETP.NE.AND P0, PT, R6, RZ, PT ;  /* 0x000000ff0600720c */ /* 0x000fda0003f05270 */
[----:B0-----:R-:W-:Y:S05]  /*0200*/  @!P0 EXIT ;  /* 0x000000000000894d */ /* 0x001fea0003800000 */
[C---:B------:R-:W-:Y:S01]  /*0210*/  IMAD R2, R5.reuse, R5, R5 ;  /* 0x0000000505027224 */ /* 0x040fe200078e0205 */
[----:B------:R-:W-:-:S05]  /*0220*/  IADD3 R5, PT, PT, R5, 0x1, RZ ;  /* 0x0000000105057810 */ /* 0x000fca0007ffe0ff */
[----:B------:R-:W-:-:S05]  /*0230*/  IMAD.IADD R3, R5, 0x1, R2 ;  /* 0x0000000105037824 */ /* 0x000fca00078e0202 */
[----:B------:R-:W-:-:S13]  /*0240*/  ISETP.GT.AND P0, PT, R3, R0, PT ;  /* 0x000000000300720c */ /* 0x000fda0003f04270 */
[----:B------:R-:W-:Y:S05]  /*0250*/  @!P0 BRA `(.L_x_2) ;  /* 0xfffffffc00a08947 */ /* 0x000fea000383ffff */
.L_x_1:
[----:B0-----:R-:W-:Y:S05]  /*0260*/  BSYNC.RECONVERGENT B0 ;  /* 0x0000000000007941 */ /* 0x001fea0003800200 */
.L_x_0:
[----:B------:R-:W0:Y:S01]  /*0270*/  S2R R5, SR_LANEID ;  /* 0x0000000000057919 */ /* 0x000e220000000000 */
[----:B------:R-:W-:Y:S01]  /*0280*/  VOTEU.ANY UR6, UPT, PT ;  /* 0x0000000000067886 */ /* 0x000fe200038e0100 */
[----:B------:R-:W1:Y:S01]  /*0290*/  LDC.64 R2, c[0x0][0x390] ;  /* 0x0000e400ff027b82 */ /* 0x000e620000000a00 */
[----:B------:R-:W0:Y:S08]  /*02a0*/  FLO.U32 R6, UR6 ;  /* 0x0000000600067d00 */ /* 0x000e3000080e0000 */
[----:B------:R-:W1:Y:S01]  /*02b0*/  POPC R9, UR6 ;  /* 0x0000000600097d09 */ /* 0x000e620008000000 */
[----:B0-----:R-:W-:Y:S01]  /*02c0*/  ISETP.EQ.U32.AND P0, PT, R6, R5, PT ;  /* 0x000000050600720c */ /* 0x001fe20003f02070 */
[----:B------:R-:W0:Y:S01]  /*02d0*/  S2R R8, SR_LTMASK ;  /* 0x0000000000087919 */ /* 0x000e220000003900 */
[----:B------:R-:W2:Y:S11]  /*02e0*/  LDC.64 R4, c[0x0][0x388] ;  /* 0x0000e200ff047b82 */ /* 0x000eb60000000a00 */
[----:B-1----:R-:W3:Y:S01]  /*02f0*/  @P0 ATOMG.E.ADD.STRONG.GPU PT, R3, desc[UR4][R2.64], R9 ;  /* 0x80000009020309a8 */ /* 0x002ee200081ef104 */
[----:B0-----:R-:W-:-:S06]  /*0300*/  LOP3.LUT R8, R8, UR6, RZ, 0xc0, !PT ;  /* 0x0000000608087c12 */ /* 0x001fcc000f8ec0ff */
[----:B------:R-:W0:Y:S01]  /*0310*/  POPC R8, R8 ;  /* 0x0000000800087309 */ /* 0x000e220000000000 */
[----:B---3--:R-:W0:Y:S02]  /*0320*/  SHFL.IDX PT, R7, R3, R6, 0x1f ;  /* 0x00001f0603077589 */ /* 0x008e2400000e0000 */
[----:B0-----:R-:W-:-:S05]  /*0330*/  IADD3 R7, PT, PT, R7, R8, RZ ;  /* 0x0000000807077210 */ /* 0x001fca0007ffe0ff */
[----:B--2---:R-:W-:-:S05]  /*0340*/  IMAD.WIDE R4, R7, 0x4, R4 ;  /* 0x0000000407047825 */ /* 0x004fca00078e0204 */
[----:B------:R-:W-:Y:S01]  /*0350*/  STG.E desc[UR4][R4.64], R0 ;  /* 0x0000000004007986 */ /* 0x000fe2000c101904 */
[----:B------:R-:W-:Y:S05]  /*0360*/  EXIT ;  /* 0x000000000000794d */ /* 0x000fea0003800000 */
.L_x_3:
[----:B------:R-:W-:-:S00]  /*0370*/  BRA `(.L_x_3) ;  /* 0xfffffffc00fc7947 */ /* 0x000fc0000383ffff */
[----:B------:R-:W-:-:S00]  /*0380*/  NOP ;  /* 0x0000000000007918 */ /* 0x000fc00000000000 */
[----:B------:R-:W-:-:S00]  /*0390*/  NOP ;  /* 0x0000000000007918 */ /* 0x000fc00000000000 */
[----:B------:R-:W-:-:S00]  /*03a0*/  NOP ;  /* 0x0000000000007918 */ /* 0x000fc00000000000 */
[----:B------:R-:W-:-:S00]  /*03b0*/  NOP ;  /* 0x0000000000007918 */ /* 0x000fc00000000000 */
[----:B------:R-:W-:-:S00]  /*03c0*/  NOP ;  /* 0x0000000000007918 */ /* 0x000fc00000000000 */
[----:B------:R-:W-:-:S00]  /*03d0*/  NOP ;  /* 0x0000000000007918 */ /* 0x000fc00000000000 */
[----:B------:R-:W-:-:S00]  /*03e0*/  NOP ;  /* 0x0000000000007918 */ /* 0x000fc00000000000 */
[----:B------:R-:W-:-:S00]  /*03f0*/  NOP ;  /* 0x0000000000007918 */ /* 0x000fc00000000000 */
.L_x_4:


//--------------------- .nv.shared.reserved.0     --------------------------
	.section	.nv.shared.reserved.0,"aw",@nobits
	.weak		__nv_reservedSMEM_offset_0_alias
	.size		__nv_reservedSMEM_offset_0_alias, 0, 64
	.other		__nv_reservedSMEM_offset_0_alias,@"STO_CUDA_RESERVED_SHARED STV_DEFAULT"
__nv_reservedSMEM_offset_0_alias:
	.zero		0
	.zero		64


//--------------------- .nv.constant0._Z10findPrimesiiPiS_ --------------------------
	.section	.nv.constant0._Z10findPrimesiiPiS_,"a",@progbits
	.sectionflags	@""
	.align	4
.nv.constant0._Z10findPrimesiiPiS_:
	.zero		920


//--------------------- SYMBOLS --------------------------

	.type		.nv.reservedSmem.offset0,@object
	.size		.nv.reservedSmem.offset0,0x4
